//
// Generated by NVIDIA NVVM Compiler
//
// Compiler Build ID: CL-36424714
// Cuda compilation tools, release 13.0, V13.0.88
// Based on NVVM 20.0.0
//

.version 9.0
.target sm_100
.address_size 64

	// .globl	_Z9matrixSumPi

.visible .entry _Z9matrixSumPi(
	.param .u64 .ptr .align 1 _Z9matrixSumPi_param_0
)
{
	.reg .pred 	%p<4>;
	.reg .b32 	%r<14>;
	.reg .b64 	%rd<9>;

	ld.param.u64 	%rd3, [_Z9matrixSumPi_param_0];
	cvta.to.global.u64 	%rd1, %rd3;
	mov.u32 	%r1, %tid.x;
	mov.u32 	%r2, %ntid.x;
	setp.lt.u32 	%p1, %r2, 2;
	@%p1 bra 	$L__BB0_5;
	mov.u32 	%r6, %ctaid.x;
	mul.lo.s32 	%r7, %r6, %r2;
	mul.wide.u32 	%rd4, %r7, 4;
	add.s64 	%rd5, %rd1, %rd4;
	mul.wide.u32 	%rd6, %r1, 4;
	add.s64 	%rd2, %rd5, %rd6;
	mov.b32 	%r13, 1;
$L__BB0_2:
	shl.b32 	%r4, %r13, 1;
	add.s32 	%r8, %r4, -1;
	and.b32  	%r9, %r8, %r1;
	setp.ne.s32 	%p2, %r9, 0;
	@%p2 bra 	$L__BB0_4;
	mul.wide.s32 	%rd7, %r13, 4;
	add.s64 	%rd8, %rd2, %rd7;
	ld.global.u32 	%r10, [%rd8];
	ld.global.u32 	%r11, [%rd2];
	add.s32 	%r12, %r11, %r10;
	st.global.u32 	[%rd2], %r12;
$L__BB0_4:
	bar.sync 	0;
	setp.lt.u32 	%p3, %r4, %r2;
	mov.u32 	%r13, %r4;
	@%p3 bra 	$L__BB0_2;
$L__BB0_5:
	ret;

}
	// .globl	_Z19matrixSumNeighboredPi
.visible .entry _Z19matrixSumNeighboredPi(
	.param .u64 .ptr .align 1 _Z19matrixSumNeighboredPi_param_0
)
{
	.reg .pred 	%p<4>;
	.reg .b32 	%r<14>;
	.reg .b64 	%rd<9>;

	ld.param.u64 	%rd3, [_Z19matrixSumNeighboredPi_param_0];
	cvta.to.global.u64 	%rd1, %rd3;
	mov.u32 	%r1, %ntid.x;
	setp.lt.u32 	%p1, %r1, 2;
	@%p1 bra 	$L__BB1_5;
	mov.u32 	%r7, %ctaid.x;
	mul.lo.s32 	%r8, %r7, %r1;
	mul.wide.u32 	%rd4, %r8, 4;
	add.s64 	%rd2, %rd1, %rd4;
	mov.b32 	%r13, 1;
	mov.u32 	%r2, %tid.x;
$L__BB1_2:
	shl.b32 	%r4, %r13, 1;
	mul.lo.s32 	%r5, %r4, %r2;
	setp.ge.u32 	%p2, %r5, %r1;
	@%p2 bra 	$L__BB1_4;
	add.s32 	%r9, %r5, %r13;
	mul.wide.u32 	%rd5, %r9, 4;
	add.s64 	%rd6, %rd2, %rd5;
	ld.global.u32 	%r10, [%rd6];
	mul.wide.u32 	%rd7, %r5, 4;
	add.s64 	%rd8, %rd2, %rd7;
	ld.global.u32 	%r11, [%rd8];
	add.s32 	%r12, %r11, %r10;
	st.global.u32 	[%rd8], %r12;
$L__BB1_4:
	bar.sync 	0;
	setp.lt.u32 	%p3, %r4, %r1;
	mov.u32 	%r13, %r4;
	@%p3 bra 	$L__BB1_2;
$L__BB1_5:
	ret;

}
	// .globl	_Z20matrixSumInterleavedPi
.visible .entry _Z20matrixSumInterleavedPi(
	.param .u64 .ptr .align 1 _Z20matrixSumInterleavedPi_param_0
)
{
	.reg .pred 	%p<4>;
	.reg .b32 	%r<11>;
	.reg .b64 	%rd<9>;

	ld.param.u64 	%rd3, [_Z20matrixSumInterleavedPi_param_0];
	cvta.to.global.u64 	%rd1, %rd3;
	mov.u32 	%r10, %ntid.x;
	setp.lt.u32 	%p1, %r10, 2;
	@%p1 bra 	$L__BB2_5;
	mov.u32 	%r2, %tid.x;
	mov.u32 	%r5, %ctaid.x;
	mul.lo.s32 	%r6, %r5, %r10;
	mul.wide.u32 	%rd4, %r6, 4;
	add.s64 	%rd5, %rd1, %rd4;
	mul.wide.u32 	%rd6, %r2, 4;
	add.s64 	%rd2, %rd5, %rd6;
$L__BB2_2:
	shr.u32 	%r4, %r10, 1;
	setp.ge.u32 	%p2, %r2, %r4;
	@%p2 bra 	$L__BB2_4;
	mul.wide.u32 	%rd7, %r4, 4;
	add.s64 	%rd8, %rd2, %rd7;
	ld.global.u32 	%r7, [%rd8];
	ld.global.u32 	%r8, [%rd2];
	add.s32 	%r9, %r8, %r7;
	st.global.u32 	[%rd2], %r9;
$L__BB2_4:
	bar.sync 	0;
	setp.gt.u32 	%p3, %r10, 3;
	mov.u32 	%r10, %r4;
	@%p3 bra 	$L__BB2_2;
$L__BB2_5:
	ret;

}
	// .globl	_Z30matrixSumInterleavedUnrolling2Pi
.visible .entry _Z30matrixSumInterleavedUnrolling2Pi(
	.param .u64 .ptr .align 1 _Z30matrixSumInterleavedUnrolling2Pi_param_0
)
{
	.reg .pred 	%p<4>;
	.reg .b32 	%r<16>;
	.reg .b64 	%rd<11>;

	ld.param.u64 	%rd2, [_Z30matrixSumInterleavedUnrolling2Pi_param_0];
	cvta.to.global.u64 	%rd3, %rd2;
	mov.u32 	%r5, %ctaid.x;
	mov.u32 	%r15, %ntid.x;
	mul.lo.s32 	%r6, %r15, %r5;
	shl.b32 	%r7, %r6, 1;
	mul.wide.u32 	%rd4, %r7, 4;
	add.s64 	%rd5, %rd3, %rd4;
	mov.u32 	%r2, %tid.x;
	add.s32 	%r8, %r2, %r15;
	mul.wide.u32 	%rd6, %r8, 4;
	add.s64 	%rd7, %rd5, %rd6;
	ld.global.u32 	%r9, [%rd7];
	mul.wide.u32 	%rd8, %r2, 4;
	add.s64 	%rd1, %rd5, %rd8;
	ld.global.u32 	%r10, [%rd1];
	add.s32 	%r11, %r10, %r9;
	st.global.u32 	[%rd1], %r11;
	bar.sync 	0;
	setp.lt.u32 	%p1, %r15, 2;
	@%p1 bra 	$L__BB3_4;
$L__BB3_1:
	shr.u32 	%r4, %r15, 1;
	setp.ge.u32 	%p2, %r2, %r4;
	@%p2 bra 	$L__BB3_3;
	mul.wide.u32 	%rd9, %r4, 4;
	add.s64 	%rd10, %rd1, %rd9;
	ld.global.u32 	%r12, [%rd10];
	ld.global.u32 	%r13, [%rd1];
	add.s32 	%r14, %r13, %r12;
	st.global.u32 	[%rd1], %r14;
$L__BB3_3:
	bar.sync 	0;
	setp.gt.u32 	%p3, %r15, 3;
	mov.u32 	%r15, %r4;
	@%p3 bra 	$L__BB3_1;
$L__BB3_4:
	ret;

}
	// .globl	_Z32matrixSumInterleavedUnrolling2_4Pi
.visible .entry _Z32matrixSumInterleavedUnrolling2_4Pi(
	.param .u64 .ptr .align 1 _Z32matrixSumInterleavedUnrolling2_4Pi_param_0
)
{
	.reg .pred 	%p<5>;
	.reg .b32 	%r<28>;
	.reg .b64 	%rd<11>;

	ld.param.u64 	%rd2, [_Z32matrixSumInterleavedUnrolling2_4Pi_param_0];
	cvta.to.global.u64 	%rd3, %rd2;
	mov.u32 	%r5, %ctaid.x;
	mov.u32 	%r27, %ntid.x;
	mul.lo.s32 	%r6, %r27, %r5;
	shl.b32 	%r7, %r6, 1;
	mul.wide.u32 	%rd4, %r7, 4;
	add.s64 	%rd5, %rd3, %rd4;
	mov.u32 	%r2, %tid.x;
	add.s32 	%r8, %r2, %r27;
	mul.wide.u32 	%rd6, %r8, 4;
	add.s64 	%rd7, %rd5, %rd6;
	ld.global.u32 	%r9, [%rd7];
	mul.wide.u32 	%rd8, %r2, 4;
	add.s64 	%rd1, %rd5, %rd8;
	ld.global.u32 	%r10, [%rd1];
	add.s32 	%r11, %r10, %r9;
	st.global.u32 	[%rd1], %r11;
	bar.sync 	0;
	setp.lt.u32 	%p1, %r27, 32;
	@%p1 bra 	$L__BB4_4;
$L__BB4_1:
	shr.u32 	%r4, %r27, 1;
	setp.ge.u32 	%p2, %r2, %r4;
	@%p2 bra 	$L__BB4_3;
	mul.wide.u32 	%rd9, %r4, 4;
	add.s64 	%rd10, %rd1, %rd9;
	ld.global.u32 	%r12, [%rd10];
	ld.global.u32 	%r13, [%rd1];
	add.s32 	%r14, %r13, %r12;
	st.global.u32 	[%rd1], %r14;
$L__BB4_3:
	bar.sync 	0;
	setp.gt.u32 	%p3, %r27, 63;
	mov.u32 	%r27, %r4;
	@%p3 bra 	$L__BB4_1;
$L__BB4_4:
	setp.gt.u32 	%p4, %r2, 15;
	@%p4 bra 	$L__BB4_6;
	ld.volatile.global.u32 	%r15, [%rd1+32];
	ld.volatile.global.u32 	%r16, [%rd1];
	add.s32 	%r17, %r16, %r15;
	st.volatile.global.u32 	[%rd1], %r17;
	ld.volatile.global.u32 	%r18, [%rd1+16];
	ld.volatile.global.u32 	%r19, [%rd1];
	add.s32 	%r20, %r19, %r18;
	st.volatile.global.u32 	[%rd1], %r20;
	ld.volatile.global.u32 	%r21, [%rd1+8];
	ld.volatile.global.u32 	%r22, [%rd1];
	add.s32 	%r23, %r22, %r21;
	st.volatile.global.u32 	[%rd1], %r23;
	ld.volatile.global.u32 	%r24, [%rd1+4];
	ld.volatile.global.u32 	%r25, [%rd1];
	add.s32 	%r26, %r25, %r24;
	st.volatile.global.u32 	[%rd1], %r26;
$L__BB4_6:
	ret;

}


// ===== COMPILED SASS (sm_100) =====

	.target	sm_100

	.elftype	@"ET_EXEC"


//--------------------- .note.nv.tkinfo           --------------------------
	.section	.note.nv.tkinfo,"",@"SHT_NOTE"
	.sectionflags	@"SHF_NOTE_NV_TKINFO"
	.tkinfo
        /*0018*/ 	.word	0x00000002
        /*0030*/ 	.string	""
        /*0030*/ 	.string	"ptxas"
        /*0030*/ 	.string	"Cuda compilation tools, release 13.0, V13.0.88"
        /*0030*/ 	.string	"Build cuda_13.0.r13.0/compiler.36424714_0"
        /*0030*/ 	.string	"-arch sm_100 -m 64 "



//--------------------- .note.nv.cuinfo           --------------------------
	.section	.note.nv.cuinfo,"",@"SHT_NOTE"
	.sectionflags	@"SHF_NOTE_NV_CUINFO"
        /*0018*/ 	.short	0x0002
        /*001a*/ 	.short	0x0064
        /*001c*/ 	.short	0x0082
	.zero		2


//--------------------- .nv.info                  --------------------------
	.section	.nv.info,"",@"SHT_CUDA_INFO"
	.align	4


	//----- nvinfo : EIATTR_REGCOUNT
	.align		4
        /*0000*/ 	.byte	0x04, 0x2f
        /*0002*/ 	.short	(.L_1 - .L_0)
	.align		4
.L_0:
        /*0004*/ 	.word	index@(_Z9matrixSumPi)
        /*0008*/ 	.word	0x0000000e


	//----- nvinfo : EIATTR_FRAME_SIZE
	.align		4
.L_1:
        /*000c*/ 	.byte	0x04, 0x11
        /*000e*/ 	.short	(.L_3 - .L_2)
	.align		4
.L_2:
        /*0010*/ 	.word	index@(_Z9matrixSumPi)
        /*0014*/ 	.word	0x00000000


	//----- nvinfo : EIATTR_REGCOUNT
	.align		4
.L_3:
        /*0018*/ 	.byte	0x04, 0x2f
        /*001a*/ 	.short	(.L_5 - .L_4)
	.align		4
.L_4:
        /*001c*/ 	.word	index@(_Z19matrixSumNeighboredPi)
        /*0020*/ 	.word	0x0000000c


	//----- nvinfo : EIATTR_FRAME_SIZE
	.align		4
.L_5:
        /*0024*/ 	.byte	0x04, 0x11
        /*0026*/ 	.short	(.L_7 - .L_6)
	.align		4
.L_6:
        /*0028*/ 	.word	index@(_Z19matrixSumNeighboredPi)
        /*002c*/ 	.word	0x00000000


	//----- nvinfo : EIATTR_REGCOUNT
	.align		4
.L_7:
        /*0030*/ 	.byte	0x04, 0x2f
        /*0032*/ 	.short	(.L_9 - .L_8)
	.align		4
.L_8:
        /*0034*/ 	.word	index@(_Z20matrixSumInterleavedPi)
        /*0038*/ 	.word	0x0000000c


	//----- nvinfo : EIATTR_FRAME_SIZE
	.align		4
.L_9:
        /*003c*/ 	.byte	0x04, 0x11
        /*003e*/ 	.short	(.L_11 - .L_10)
	.align		4
.L_10:
        /*0040*/ 	.word	index@(_Z20matrixSumInterleavedPi)
        /*0044*/ 	.word	0x00000000


	//----- nvinfo : EIATTR_REGCOUNT
	.align		4
.L_11:
        /*0048*/ 	.byte	0x04, 0x2f
        /*004a*/ 	.short	(.L_13 - .L_12)
	.align		4
.L_12:
        /*004c*/ 	.word	index@(_Z30matrixSumInterleavedUnrolling2Pi)
        /*0050*/ 	.word	0x0000000c


	//----- nvinfo : EIATTR_FRAME_SIZE
	.align		4
.L_13:
        /*0054*/ 	.byte	0x04, 0x11
        /*0056*/ 	.short	(.L_15 - .L_14)
	.align		4
.L_14:
        /*0058*/ 	.word	index@(_Z30matrixSumInterleavedUnrolling2Pi)
        /*005c*/ 	.word	0x00000000


	//----- nvinfo : EIATTR_REGCOUNT
	.align		4
.L_15:
        /*0060*/ 	.byte	0x04, 0x2f
        /*0062*/ 	.short	(.L_17 - .L_16)
	.align		4
.L_16:
        /*0064*/ 	.word	index@(_Z32matrixSumInterleavedUnrolling2_4Pi)
        /*0068*/ 	.word	0x0000000e


	//----- nvinfo : EIATTR_FRAME_SIZE
	.align		4
.L_17:
        /*006c*/ 	.byte	0x04, 0x11
        /*006e*/ 	.short	(.L_19 - .L_18)
	.align		4
.L_18:
        /*0070*/ 	.word	index@(_Z32matrixSumInterleavedUnrolling2_4Pi)
        /*0074*/ 	.word	0x00000000


	//----- nvinfo : EIATTR_MIN_STACK_SIZE
	.align		4
.L_19:
        /*0078*/ 	.byte	0x04, 0x12
        /*007a*/ 	.short	(.L_21 - .L_20)
	.align		4
.L_20:
        /*007c*/ 	.word	index@(_Z32matrixSumInterleavedUnrolling2_4Pi)
        /*0080*/ 	.word	0x00000000


	//----- nvinfo : EIATTR_MIN_STACK_SIZE
	.align		4
.L_21:
        /*0084*/ 	.byte	0x04, 0x12
        /*0086*/ 	.short	(.L_23 - .L_22)
	.align		4
.L_22:
        /*0088*/ 	.word	index@(_Z30matrixSumInterleavedUnrolling2Pi)
        /*008c*/ 	.word	0x00000000


	//----- nvinfo : EIATTR_MIN_STACK_SIZE
	.align		4
.L_23:
        /*0090*/ 	.byte	0x04, 0x12
        /*0092*/ 	.short	(.L_25 - .L_24)
	.align		4
.L_24:
        /*0094*/ 	.word	index@(_Z20matrixSumInterleavedPi)
        /*0098*/ 	.word	0x00000000


	//----- nvinfo : EIATTR_MIN_STACK_SIZE
	.align		4
.L_25:
        /*009c*/ 	.byte	0x04, 0x12
        /*009e*/ 	.short	(.L_27 - .L_26)
	.align		4
.L_26:
        /*00a0*/ 	.word	index@(_Z19matrixSumNeighboredPi)
        /*00a4*/ 	.word	0x00000000


	//----- nvinfo : EIATTR_MIN_STACK_SIZE
	.align		4
.L_27:
        /*00a8*/ 	.byte	0x04, 0x12
        /*00aa*/ 	.short	(.L_29 - .L_28)
	.align		4
.L_28:
        /*00ac*/ 	.word	index@(_Z9matrixSumPi)
        /*00b0*/ 	.word	0x00000000
.L_29:


//--------------------- .nv.compat                --------------------------
	.section	.nv.compat,"",@"SHT_CUDA_COMPAT_INFO"
	.align	4
        /*0000*/ 	.byte	0x02, 0x09, 0x00, 0x00, 0x02, 0x02, 0x01, 0x00, 0x02, 0x05, 0x05, 0x00, 0x03, 0x07, 0x01, 0x01
        /*0010*/ 	.byte	0x02, 0x03, 0x00, 0x00, 0x02, 0x06, 0x01, 0x00, 0x04, 0x0b, 0x08, 0x00, 0x09, 0x00, 0x00, 0x00
        /*0020*/ 	.byte	0x00, 0x00, 0x00, 0x00


//--------------------- .nv.info._Z32matrixSumInterleavedUnrolling2_4Pi --------------------------
	.section	.nv.info._Z32matrixSumInterleavedUnrolling2_4Pi,"",@"SHT_CUDA_INFO"
	.sectionflags	@""
	.align	4


	//----- nvinfo : EIATTR_CUDA_API_VERSION
	.align		4
        /*0000*/ 	.byte	0x04, 0x37
        /*0002*/ 	.short	(.L_31 - .L_30)
.L_30:
        /*0004*/ 	.word	0x00000082


	//----- nvinfo : EIATTR_KPARAM_INFO
	.align		4
.L_31:
        /*0008*/ 	.byte	0x04, 0x17
        /*000a*/ 	.short	(.L_33 - .L_32)
.L_32:
        /*000c*/ 	.word	0x00000000
        /*0010*/ 	.short	0x0000
        /*0012*/ 	.short	0x0000
        /*0014*/ 	.byte	0x00, 0xf5, 0x21, 0x00


	//----- nvinfo : EIATTR_SPARSE_MMA_MASK
	.align		4
.L_33:
        /*0018*/ 	.byte	0x03, 0x50
        /*001a*/ 	.short	0x0000


	//----- nvinfo : EIATTR_MAXREG_COUNT
	.align		4
        /*001c*/ 	.byte	0x03, 0x1b
        /*001e*/ 	.short	0x00ff


	//----- nvinfo : EIATTR_NUM_BARRIERS
	.align		4
        /*0020*/ 	.byte	0x02, 0x4c
        /*0022*/ 	.byte	0x01
	.zero		1


	//----- nvinfo : EIATTR_MERCURY_ISA_VERSION
	.align		4
        /*0024*/ 	.byte	0x03, 0x5f
        /*0026*/ 	.short	0x0101


	//----- nvinfo : EIATTR_VRC_CTA_INIT_COUNT
	.align		4
        /*0028*/ 	.byte	0x02, 0x4a
	.zero		1
	.zero		1


	//----- nvinfo : EIATTR_EXIT_INSTR_OFFSETS
	.align		4
        /*002c*/ 	.byte	0x04, 0x1c
        /*002e*/ 	.short	(.L_35 - .L_34)


	//   ....[0]....
.L_34:
        /*0030*/ 	.word	0x00000230


	//   ....[1]....
        /*0034*/ 	.word	0x00000340


	//----- nvinfo : EIATTR_CRS_STACK_SIZE
	.align		4
.L_35:
        /*0038*/ 	.byte	0x04, 0x1e
        /*003a*/ 	.short	(.L_37 - .L_36)
.L_36:
        /*003c*/ 	.word	0x00000000


	//----- nvinfo : EIATTR_CBANK_PARAM_SIZE
	.align		4
.L_37:
        /*0040*/ 	.byte	0x03, 0x19
        /*0042*/ 	.short	0x0008


	//----- nvinfo : EIATTR_PARAM_CBANK
	.align		4
        /*0044*/ 	.byte	0x04, 0x0a
        /*0046*/ 	.short	(.L_39 - .L_38)
	.align		4
.L_38:
        /*0048*/ 	.word	index@(.nv.constant0._Z32matrixSumInterleavedUnrolling2_4Pi)
        /*004c*/ 	.short	0x0380
        /*004e*/ 	.short	0x0008


	//----- nvinfo : EIATTR_SW_WAR
	.align		4
.L_39:
        /*0050*/ 	.byte	0x04, 0x36
        /*0052*/ 	.short	(.L_41 - .L_40)
.L_40:
        /*0054*/ 	.word	0x00000008
.L_41:


//--------------------- .nv.info._Z30matrixSumInterleavedUnrolling2Pi --------------------------
	.section	.nv.info._Z30matrixSumInterleavedUnrolling2Pi,"",@"SHT_CUDA_INFO"
	.sectionflags	@""
	.align	4


	//----- nvinfo : EIATTR_CUDA_API_VERSION
	.align		4
        /*0000*/ 	.byte	0x04, 0x37
        /*0002*/ 	.short	(.L_43 - .L_42)
.L_42:
        /*0004*/ 	.word	0x00000082


	//----- nvinfo : EIATTR_KPARAM_INFO
	.align		4
.L_43:
        /*0008*/ 	.byte	0x04, 0x17
        /*000a*/ 	.short	(.L_45 - .L_44)
.L_44:
        /*000c*/ 	.word	0x00000000
        /*0010*/ 	.short	0x0000
        /*0012*/ 	.short	0x0000
        /*0014*/ 	.byte	0x00, 0xf5, 0x21, 0x00


	//----- nvinfo : EIATTR_SPARSE_MMA_MASK
	.align		4
.L_45:
        /*0018*/ 	.byte	0x03, 0x50
        /*001a*/ 	.short	0x0000


	//----- nvinfo : EIATTR_MAXREG_COUNT
	.align		4
        /*001c*/ 	.byte	0x03, 0x1b
        /*001e*/ 	.short	0x00ff


	//----- nvinfo : EIATTR_NUM_BARRIERS
	.align		4
        /*0020*/ 	.byte	0x02, 0x4c
        /*0022*/ 	.byte	0x01
	.zero		1


	//----- nvinfo : EIATTR_MERCURY_ISA_VERSION
	.align		4
        /*0024*/ 	.byte	0x03, 0x5f
        /*0026*/ 	.short	0x0101


	//----- nvinfo : EIATTR_VRC_CTA_INIT_COUNT
	.align		4
        /*0028*/ 	.byte	0x02, 0x4a
	.zero		1
	.zero		1


	//----- nvinfo : EIATTR_EXIT_INSTR_OFFSETS
	.align		4
        /*002c*/ 	.byte	0x04, 0x1c
        /*002e*/ 	.short	(.L_47 - .L_46)


	//   ....[0]....
.L_46:
        /*0030*/ 	.word	0x00000120


	//   ....[1]....
        /*0034*/ 	.word	0x00000220


	//----- nvinfo : EIATTR_CRS_STACK_SIZE
	.align		4
.L_47:
        /*0038*/ 	.byte	0x04, 0x1e
        /*003a*/ 	.short	(.L_49 - .L_48)
.L_48:
        /*003c*/ 	.word	0x00000000


	//----- nvinfo : EIATTR_CBANK_PARAM_SIZE
	.align		4
.L_49:
        /*0040*/ 	.byte	0x03, 0x19
        /*0042*/ 	.short	0x0008


	//----- nvinfo : EIATTR_PARAM_CBANK
	.align		4
        /*0044*/ 	.byte	0x04, 0x0a
        /*0046*/ 	.short	(.L_51 - .L_50)
	.align		4
.L_50:
        /*0048*/ 	.word	index@(.nv.constant0._Z30matrixSumInterleavedUnrolling2Pi)
        /*004c*/ 	.short	0x0380
        /*004e*/ 	.short	0x0008


	//----- nvinfo : EIATTR_SW_WAR
	.align		4
.L_51:
        /*0050*/ 	.byte	0x04, 0x36
        /*0052*/ 	.short	(.L_53 - .L_52)
.L_52:
        /*0054*/ 	.word	0x00000008
.L_53:


//--------------------- .nv.info._Z20matrixSumInterleavedPi --------------------------
	.section	.nv.info._Z20matrixSumInterleavedPi,"",@"SHT_CUDA_INFO"
	.sectionflags	@""
	.align	4


	//----- nvinfo : EIATTR_CUDA_API_VERSION
	.align		4
        /*0000*/ 	.byte	0x04, 0x37
        /*0002*/ 	.short	(.L_55 - .L_54)
.L_54:
        /*0004*/ 	.word	0x00000082


	//----- nvinfo : EIATTR_KPARAM_INFO
	.align		4
.L_55:
        /*0008*/ 	.byte	0x04, 0x17
        /*000a*/ 	.short	(.L_57 - .L_56)
.L_56:
        /*000c*/ 	.word	0x00000000
        /*0010*/ 	.short	0x0000
        /*0012*/ 	.short	0x0000
        /*0014*/ 	.byte	0x00, 0xf5, 0x21, 0x00


	//----- nvinfo : EIATTR_SPARSE_MMA_MASK
	.align		4
.L_57:
        /*0018*/ 	.byte	0x03, 0x50
        /*001a*/ 	.short	0x0000


	//----- nvinfo : EIATTR_MAXREG_COUNT
	.align		4
        /*001c*/ 	.byte	0x03, 0x1b
        /*001e*/ 	.short	0x00ff


	//----- nvinfo : EIATTR_NUM_BARRIERS
	.align		4
        /*0020*/ 	.byte	0x02, 0x4c
        /*0022*/ 	.byte	0x01
	.zero		1


	//----- nvinfo : EIATTR_MERCURY_ISA_VERSION
	.align		4
        /*0024*/ 	.byte	0x03, 0x5f
        /*0026*/ 	.short	0x0101


	//----- nvinfo : EIATTR_VRC_CTA_INIT_COUNT
	.align		4
        /*0028*/ 	.byte	0x02, 0x4a
	.zero		1
	.zero		1


	//----- nvinfo : EIATTR_EXIT_INSTR_OFFSETS
	.align		4
        /*002c*/ 	.byte	0x04, 0x1c
        /*002e*/ 	.short	(.L_59 - .L_58)


	//   ....[0]....
.L_58:
        /*0030*/ 	.word	0x00000030


	//   ....[1]....
        /*0034*/ 	.word	0x00000190


	//----- nvinfo : EIATTR_CRS_STACK_SIZE
	.align		4
.L_59:
        /*0038*/ 	.byte	0x04, 0x1e
        /*003a*/ 	.short	(.L_61 - .L_60)
.L_60:
        /*003c*/ 	.word	0x00000000


	//----- nvinfo : EIATTR_CBANK_PARAM_SIZE
	.align		4
.L_61:
        /*0040*/ 	.byte	0x03, 0x19
        /*0042*/ 	.short	0x0008


	//----- nvinfo : EIATTR_PARAM_CBANK
	.align		4
        /*0044*/ 	.byte	0x04, 0x0a
        /*0046*/ 	.short	(.L_63 - .L_62)
	.align		4
.L_62:
        /*0048*/ 	.word	index@(.nv.constant0._Z20matrixSumInterleavedPi)
        /*004c*/ 	.short	0x0380
        /*004e*/ 	.short	0x0008


	//----- nvinfo : EIATTR_SW_WAR
	.align		4
.L_63:
        /*0050*/ 	.byte	0x04, 0x36
        /*0052*/ 	.short	(.L_65 - .L_64)
.L_64:
        /*0054*/ 	.word	0x00000008
.L_65:


//--------------------- .nv.info._Z19matrixSumNeighboredPi --------------------------
	.section	.nv.info._Z19matrixSumNeighboredPi,"",@"SHT_CUDA_INFO"
	.sectionflags	@""
	.align	4


	//----- nvinfo : EIATTR_CUDA_API_VERSION
	.align		4
        /*0000*/ 	.byte	0x04, 0x37
        /*0002*/ 	.short	(.L_67 - .L_66)
.L_66:
        /*0004*/ 	.word	0x00000082


	//----- nvinfo : EIATTR_KPARAM_INFO
	.align		4
.L_67:
        /*0008*/ 	.byte	0x04, 0x17
        /*000a*/ 	.short	(.L_69 - .L_68)
.L_68:
        /*000c*/ 	.word	0x00000000
        /*0010*/ 	.short	0x0000
        /*0012*/ 	.short	0x0000
        /*0014*/ 	.byte	0x00, 0xf5, 0x21, 0x00


	//----- nvinfo : EIATTR_SPARSE_MMA_MASK
	.align		4
.L_69:
        /*0018*/ 	.byte	0x03, 0x50
        /*001a*/ 	.short	0x0000


	//----- nvinfo : EIATTR_MAXREG_COUNT
	.align		4
        /*001c*/ 	.byte	0x03, 0x1b
        /*001e*/ 	.short	0x00ff


	//----- nvinfo : EIATTR_NUM_BARRIERS
	.align		4
        /*0020*/ 	.byte	0x02, 0x4c
        /*0022*/ 	.byte	0x01
	.zero		1


	//----- nvinfo : EIATTR_MERCURY_ISA_VERSION
	.align		4
        /*0024*/ 	.byte	0x03, 0x5f
        /*0026*/ 	.short	0x0101


	//----- nvinfo : EIATTR_VRC_CTA_INIT_COUNT
	.align		4
        /*0028*/ 	.byte	0x02, 0x4a
	.zero		1
	.zero		1


	//----- nvinfo : EIATTR_EXIT_INSTR_OFFSETS
	.align		4
        /*002c*/ 	.byte	0x04, 0x1c
        /*002e*/ 	.short	(.L_71 - .L_70)


	//   ....[0]....
.L_70:
        /*0030*/ 	.word	0x00000030


	//   ....[1]....
        /*0034*/ 	.word	0x000001c0


	//----- nvinfo : EIATTR_CRS_STACK_SIZE
	.align		4
.L_71:
        /*0038*/ 	.byte	0x04, 0x1e
        /*003a*/ 	.short	(.L_73 - .L_72)
.L_72:
        /*003c*/ 	.word	0x00000000


	//----- nvinfo : EIATTR_CBANK_PARAM_SIZE
	.align		4
.L_73:
        /*0040*/ 	.byte	0x03, 0x19
        /*0042*/ 	.short	0x0008


	//----- nvinfo : EIATTR_PARAM_CBANK
	.align		4
        /*0044*/ 	.byte	0x04, 0x0a
        /*0046*/ 	.short	(.L_75 - .L_74)
	.align		4
.L_74:
        /*0048*/ 	.word	index@(.nv.constant0._Z19matrixSumNeighboredPi)
        /*004c*/ 	.short	0x0380
        /*004e*/ 	.short	0x0008


	//----- nvinfo : EIATTR_SW_WAR
	.align		4
.L_75:
        /*0050*/ 	.byte	0x04, 0x36
        /*0052*/ 	.short	(.L_77 - .L_76)
.L_76:
        /*0054*/ 	.word	0x00000008
.L_77:


//--------------------- .nv.info._Z9matrixSumPi   --------------------------
	.section	.nv.info._Z9matrixSumPi,"",@"SHT_CUDA_INFO"
	.sectionflags	@""
	.align	4


	//----- nvinfo : EIATTR_CUDA_API_VERSION
	.align		4
        /*0000*/ 	.byte	0x04, 0x37
        /*0002*/ 	.short	(.L_79 - .L_78)
.L_78:
        /*0004*/ 	.word	0x00000082


	//----- nvinfo : EIATTR_KPARAM_INFO
	.align		4
.L_79:
        /*0008*/ 	.byte	0x04, 0x17
        /*000a*/ 	.short	(.L_81 - .L_80)
.L_80:
        /*000c*/ 	.word	0x00000000
        /*0010*/ 	.short	0x0000
        /*0012*/ 	.short	0x0000
        /*0014*/ 	.byte	0x00, 0xf5, 0x21, 0x00


	//----- nvinfo : EIATTR_SPARSE_MMA_MASK
	.align		4
.L_81:
        /*0018*/ 	.byte	0x03, 0x50
        /*001a*/ 	.short	0x0000


	//----- nvinfo : EIATTR_MAXREG_COUNT
	.align		4
        /*001c*/ 	.byte	0x03, 0x1b
        /*001e*/ 	.short	0x00ff


	//----- nvinfo : EIATTR_NUM_BARRIERS
	.align		4
        /*0020*/ 	.byte	0x02, 0x4c
        /*0022*/ 	.byte	0x01
	.zero		1


	//----- nvinfo : EIATTR_MERCURY_ISA_VERSION
	.align		4
        /*0024*/ 	.byte	0x03, 0x5f
        /*0026*/ 	.short	0x0101


	//----- nvinfo : EIATTR_VRC_CTA_INIT_COUNT
	.align		4
        /*0028*/ 	.byte	0x02, 0x4a
	.zero		1
	.zero		1


	//----- nvinfo : EIATTR_EXIT_INSTR_OFFSETS
	.align		4
        /*002c*/ 	.byte	0x04, 0x1c
        /*002e*/ 	.short	(.L_83 - .L_82)


	//   ....[0]....
.L_82:
        /*0030*/ 	.word	0x00000030


	//   ....[1]....
        /*0034*/ 	.word	0x000001b0


	//----- nvinfo : EIATTR_CRS_STACK_SIZE
	.align		4
.L_83:
        /*0038*/ 	.byte	0x04, 0x1e
        /*003a*/ 	.short	(.L_85 - .L_84)
.L_84:
        /*003c*/ 	.word	0x00000000


	//----- nvinfo : EIATTR_CBANK_PARAM_SIZE
	.align		4
.L_85:
        /*0040*/ 	.byte	0x03, 0x19
        /*0042*/ 	.short	0x0008


	//----- nvinfo : EIATTR_PARAM_CBANK
	.align		4
        /*0044*/ 	.byte	0x04, 0x0a
        /*0046*/ 	.short	(.L_87 - .L_86)
	.align		4
.L_86:
        /*0048*/ 	.word	index@(.nv.constant0._Z9matrixSumPi)
        /*004c*/ 	.short	0x0380
        /*004e*/ 	.short	0x0008


	//----- nvinfo : EIATTR_SW_WAR
	.align		4
.L_87:
        /*0050*/ 	.byte	0x04, 0x36
        /*0052*/ 	.short	(.L_89 - .L_88)
.L_88:
        /*0054*/ 	.word	0x00000008
.L_89:


//--------------------- .nv.callgraph             --------------------------
	.section	.nv.callgraph,"",@"SHT_CUDA_CALLGRAPH"
	.align	4
	.sectionentsize	8
	.align		4
        /*0000*/ 	.word	0x00000000
	.align		4
        /*0004*/ 	.word	0xffffffff
	.align		4
        /*0008*/ 	.word	0x00000000
	.align		4
        /*000c*/ 	.word	0xfffffffe
	.align		4
        /*0010*/ 	.word	0x00000000
	.align		4
        /*0014*/ 	.word	0xfffffffd
	.align		4
        /*0018*/ 	.word	0x00000000
	.align		4
        /*001c*/ 	.word	0xfffffffc


//--------------------- .text._Z32matrixSumInterleavedUnrolling2_4Pi --------------------------
	.section	.text._Z32matrixSumInterleavedUnrolling2_4Pi,"ax",@progbits
	.align	128
        .global         _Z32matrixSumInterleavedUnrolling2_4Pi
        .type           _Z32matrixSumInterleavedUnrolling2_4Pi,@function
        .size           _Z32matrixSumInterleavedUnrolling2_4Pi,(.L_x_21 - _Z32matrixSumInterleavedUnrolling2_4Pi)
        .other          _Z32matrixSumInterleavedUnrolling2_4Pi,@"STO_CUDA_ENTRY STV_DEFAULT"
_Z32matrixSumInterleavedUnrolling2_4Pi:
.text._Z32matrixSumInterleavedUnrolling2_4Pi:
[----:B------:R-:W-:Y:S08]  /*0000*/  LDC R1, c[0x0][0x37c] ;  /* 0x0000df00ff017b82 */ /* 0x000ff00000000800 */
[----:B------:R-:W0:Y:S01]  /*0010*/  S2UR UR4, SR_CTAID.X ;  /* 0x00000000000479c3 */ /* 0x000e220000002500 */
[----:B------:R-:W1:Y:S07]  /*0020*/  S2R R9, SR_TID.X ;  /* 0x0000000000097919 */ /* 0x000e6e0000002100 */
[----:B------:R-:W0:Y:S08]  /*0030*/  LDC R6, c[0x0][0x360] ;  /* 0x0000d800ff067b82 */ /* 0x000e300000000800 */
[----:B------:R-:W2:Y:S01]  /*0040*/  LDC.64 R2, c[0x0][0x380] ;  /* 0x0000e000ff027b82 */ /* 0x000ea20000000a00 */
[----:B0-----:R-:W-:Y:S01]  /*0050*/  IMAD R0, R6, UR4, RZ ;  /* 0x0000000406007c24 */ /* 0x001fe2000f8e02ff */
[----:B------:R-:W0:Y:S03]  /*0060*/  LDCU.64 UR4, c[0x0][0x358] ;  /* 0x00006b00ff0477ac */ /* 0x000e260008000a00 */
[----:B------:R-:W-:-:S04]  /*0070*/  IMAD.SHL.U32 R5, R0, 0x2, RZ ;  /* 0x0000000200057824 */ /* 0x000fc800078e00ff */
[----:B--2---:R-:W-:-:S04]  /*0080*/  IMAD.WIDE.U32 R2, R5, 0x4, R2 ;  /* 0x0000000405027825 */ /* 0x004fc800078e0002 */
[----:B-1----:R-:W-:-:S04]  /*0090*/  IMAD.IADD R5, R6, 0x1, R9 ;  /* 0x0000000106057824 */ /* 0x002fc800078e0209 */
[----:B------:R-:W-:-:S04]  /*00a0*/  IMAD.WIDE.U32 R4, R5, 0x4, R2 ;  /* 0x0000000405047825 */ /* 0x000fc800078e0002 */
[----:B------:R-:W-:Y:S02]  /*00b0*/  IMAD.WIDE.U32 R2, R9, 0x4, R2 ;  /* 0x0000000409027825 */ /* 0x000fe400078e0002 */
[----:B0-----:R-:W2:Y:S04]  /*00c0*/  LDG.E R4, desc[UR4][R4.64] ;  /* 0x0000000404047981 */ /* 0x001ea8000c1e1900 */
[----:B------:R-:W2:Y:S01]  /*00d0*/  LDG.E R7, desc[UR4][R2.64] ;  /* 0x0000000402077981 */ /* 0x000ea2000c1e1900 */
[----:B------:R-:W-:Y:S02]  /*00e0*/  ISETP.GE.U32.AND P0, PT, R6, 0x20, PT ;  /* 0x000000200600780c */ /* 0x000fe40003f06070 */
[----:B--2---:R-:W-:-:S05]  /*00f0*/  IADD3 R7, PT, PT, R4, R7, RZ ;  /* 0x0000000704077210 */ /* 0x004fca0007ffe0ff */
[----:B------:R0:W-:Y:S01]  /*0100*/  STG.E desc[UR4][R2.64], R7 ;  /* 0x0000000702007986 */ /* 0x0001e2000c101904 */
[----:B------:R-:W-:Y:S06]  /*0110*/  BAR.SYNC.DEFER_BLOCKING 0x0 ;  /* 0x0000000000007b1d */ /* 0x000fec0000010000 */
[----:B------:R-:W-:Y:S05]  /*0120*/  @!P0 BRA `(.L_x_0) ;  /* 0x00000000003c8947 */ /* 0x000fea0003800000 */
[----:B------:R-:W-:-:S07]  /*0130*/  IMAD.MOV.U32 R0, RZ, RZ, R6 ;  /* 0x000000ffff007224 */ /* 0x000fce00078e0006 */
.L_x_3:
[----:B------:R-:W-:Y:S01]  /*0140*/  SHF.R.U32.HI R6, RZ, 0x1, R0 ;  /* 0x00000001ff067819 */ /* 0x000fe20000011600 */
[----:B------:R-:W-:Y:S03]  /*0150*/  BSSY.RECONVERGENT B0, `(.L_x_1) ;  /* 0x0000008000007945 */ /* 0x000fe60003800200 */
[----:B------:R-:W-:-:S13]  /*0160*/  ISETP.GE.U32.AND P0, PT, R9, R6, PT ;  /* 0x000000060900720c */ /* 0x000fda0003f06070 */
[----:B-1----:R-:W-:Y:S05]  /*0170*/  @P0 BRA `(.L_x_2) ;  /* 0x0000000000140947 */ /* 0x002fea0003800000 */
[----:B------:R-:W-:Y:S01]  /*0180*/  IMAD.WIDE.U32 R4, R6, 0x4, R2 ;  /* 0x0000000406047825 */ /* 0x000fe200078e0002 */
[----:B0-----:R-:W2:Y:S05]  /*0190*/  LDG.E R7, desc[UR4][R2.64] ;  /* 0x0000000402077981 */ /* 0x001eaa000c1e1900 */
[----:B------:R-:W2:Y:S02]  /*01a0*/  LDG.E R4, desc[UR4][R4.64] ;  /* 0x0000000404047981 */ /* 0x000ea4000c1e1900 */
[----:B--2---:R-:W-:-:S05]  /*01b0*/  IADD3 R7, PT, PT, R4, R7, RZ ;  /* 0x0000000704077210 */ /* 0x004fca0007ffe0ff */
[----:B------:R1:W-:Y:S02]  /*01c0*/  STG.E desc[UR4][R2.64], R7 ;  /* 0x0000000702007986 */ /* 0x0003e4000c101904 */
.L_x_2:
[----:B------:R-:W-:Y:S05]  /*01d0*/  BSYNC.RECONVERGENT B0 ;  /* 0x0000000000007941 */ /* 0x000fea0003800200 */
.L_x_1:
[----:B------:R-:W-:Y:S01]  /*01e0*/  BAR.SYNC.DEFER_BLOCKING 0x0 ;  /* 0x0000000000007b1d */ /* 0x000fe20000010000 */
[----:B------:R-:W-:Y:S01]  /*01f0*/  ISETP.GT.U32.AND P0, PT, R0, 0x3f, PT ;  /* 0x0000003f0000780c */ /* 0x000fe20003f04070 */
[----:B------:R-:W-:-:S12]  /*0200*/  IMAD.MOV.U32 R0, RZ, RZ, R6 ;  /* 0x000000ffff007224 */ /* 0x000fd800078e0006 */
[----:B------:R-:W-:Y:S05]  /*0210*/  @P0 BRA `(.L_x_3) ;  /* 0xfffffffc00c80947 */ /* 0x000fea000383ffff */
.L_x_0:
[----:B------:R-:W-:-:S13]  /*0220*/  ISETP.GT.U32.AND P0, PT, R9, 0xf, PT ;  /* 0x0000000f0900780c */ /* 0x000fda0003f04070 */
[----:B------:R-:W-:Y:S05]  /*0230*/  @P0 EXIT ;  /* 0x000000000000094d */ /* 0x000fea0003800000 */
[----:B------:R-:W2:Y:S04]  /*0240*/  LDG.E.STRONG.SYS R0, desc[UR4][R2.64+0x20] ;  /* 0x0000200402007981 */ /* 0x000ea8000c1f5900 */
[----:B------:R-:W2:Y:S02]  /*0250*/  LDG.E.STRONG.SYS R5, desc[UR4][R2.64] ;  /* 0x0000000402057981 */ /* 0x000ea4000c1f5900 */
[----:B--2---:R-:W-:-:S05]  /*0260*/  IADD3 R5, PT, PT, R0, R5, RZ ;  /* 0x0000000500057210 */ /* 0x004fca0007ffe0ff */
[----:B------:R-:W-:Y:S04]  /*0270*/  STG.E.STRONG.SYS desc[UR4][R2.64], R5 ;  /* 0x0000000502007986 */ /* 0x000fe8000c115904 */
[----:B------:R-:W2:Y:S04]  /*0280*/  LDG.E.STRONG.SYS R0, desc[UR4][R2.64+0x10] ;  /* 0x0000100402007981 */ /* 0x000ea8000c1f5900 */
[----:B01----:R-:W2:Y:S02]  /*0290*/  LDG.E.STRONG.SYS R7, desc[UR4][R2.64] ;  /* 0x0000000402077981 */ /* 0x003ea4000c1f5900 */
[----:B--2---:R-:W-:-:S05]  /*02a0*/  IMAD.IADD R7, R0, 0x1, R7 ;  /* 0x0000000100077824 */ /* 0x004fca00078e0207 */
[----:B------:R-:W-:Y:S04]  /*02b0*/  STG.E.STRONG.SYS desc[UR4][R2.64], R7 ;  /* 0x0000000702007986 */ /* 0x000fe8000c115904 */
[----:B------:R-:W2:Y:S04]  /*02c0*/  LDG.E.STRONG.SYS R0, desc[UR4][R2.64+0x8] ;  /* 0x0000080402007981 */ /* 0x000ea8000c1f5900 */
[----:B------:R-:W2:Y:S02]  /*02d0*/  LDG.E.STRONG.SYS R9, desc[UR4][R2.64] ;  /* 0x0000000402097981 */ /* 0x000ea4000c1f5900 */
[----:B--2---:R-:W-:-:S05]  /*02e0*/  IADD3 R9, PT, PT, R0, R9, RZ ;  /* 0x0000000900097210 */ /* 0x004fca0007ffe0ff */
[----:B------:R-:W-:Y:S04]  /*02f0*/  STG.E.STRONG.SYS desc[UR4][R2.64], R9 ;  /* 0x0000000902007986 */ /* 0x000fe8000c115904 */
[----:B------:R-:W2:Y:S04]  /*0300*/  LDG.E.STRONG.SYS R0, desc[UR4][R2.64+0x4] ;  /* 0x0000040402007981 */ /* 0x000ea8000c1f5900 */
[----:B------:R-:W2:Y:S02]  /*0310*/  LDG.E.STRONG.SYS R11, desc[UR4][R2.64] ;  /* 0x00000004020b7981 */ /* 0x000ea4000c1f5900 */
[----:B--2---:R-:W-:-:S05]  /*0320*/  IADD3 R11, PT, PT, R0, R11, RZ ;  /* 0x0000000b000b7210 */ /* 0x004fca0007ffe0ff */
[----:B------:R-:W-:Y:S01]  /*0330*/  STG.E.STRONG.SYS desc[UR4][R2.64], R11 ;  /* 0x0000000b02007986 */ /* 0x000fe2000c115904 */
[----:B------:R-:W-:Y:S05]  /*0340*/  EXIT ;  /* 0x000000000000794d */ /* 0x000fea0003800000 */
.L_x_4:
[----:B------:R-:W-:-:S00]  /*0350*/  BRA `(.L_x_4) ;  /* 0xfffffffc00fc7947 */ /* 0x000fc0000383ffff */
[----:B------:R-:W-:-:S00]  /*0360*/  NOP ;  /* 0x0000000000007918 */ /* 0x000fc00000000000 */
        /* <DEDUP_REMOVED lines=9> */
.L_x_21:


//--------------------- .text._Z30matrixSumInterleavedUnrolling2Pi --------------------------
	.section	.text._Z30matrixSumInterleavedUnrolling2Pi,"ax",@progbits
	.align	128
        .global         _Z30matrixSumInterleavedUnrolling2Pi
        .type           _Z30matrixSumInterleavedUnrolling2Pi,@function
        .size           _Z30matrixSumInterleavedUnrolling2Pi,(.L_x_22 - _Z30matrixSumInterleavedUnrolling2Pi)
        .other          _Z30matrixSumInterleavedUnrolling2Pi,@"STO_CUDA_ENTRY STV_DEFAULT"
_Z30matrixSumInterleavedUnrolling2Pi:
.text._Z30matrixSumInterleavedUnrolling2Pi:
[----:B------:R-:W-:Y:S08]  /*0000*/  LDC R1, c[0x0][0x37c] ;  /* 0x0000df00ff017b82 */ /* 0x000ff00000000800 */
[----:B------:R-:W0:Y:S01]  /*0010*/  S2UR UR4, SR_CTAID.X ;  /* 0x00000000000479c3 */ /* 0x000e220000002500 */
[----:B------:R-:W1:Y:S07]  /*0020*/  S2R R9, SR_TID.X ;  /* 0x0000000000097919 */ /* 0x000e6e0000002100 */
[----:B------:R-:W0:Y:S08]  /*0030*/  LDC R6, c[0x0][0x360] ;  /* 0x0000d800ff067b82 */ /* 0x000e300000000800 */
[----:B------:R-:W2:Y:S01]  /*0040*/  LDC.64 R2, c[0x0][0x380] ;  /* 0x0000e000ff027b82 */ /* 0x000ea20000000a00 */
[----:B0-----:R-:W-:Y:S01]  /*0050*/  IMAD R0, R6, UR4, RZ ;  /* 0x0000000406007c24 */ /* 0x001fe2000f8e02ff */
[----:B------:R-:W0:Y:S04]  /*0060*/  LDCU.64 UR4, c[0x0][0x358] ;  /* 0x00006b00ff0477ac */ /* 0x000e280008000a00 */
[----:B------:R-:W-:-:S05]  /*0070*/  SHF.L.U32 R5, R0, 0x1, RZ ;  /* 0x0000000100057819 */ /* 0x000fca00000006ff */
[----:B--2---:R-:W-:Y:S01]  /*0080*/  IMAD.WIDE.U32 R2, R5, 0x4, R2 ;  /* 0x0000000405027825 */ /* 0x004fe200078e0002 */
[----:B-1----:R-:W-:-:S05]  /*0090*/  IADD3 R5, PT, PT, R6, R9, RZ ;  /* 0x0000000906057210 */ /* 0x002fca0007ffe0ff */
        /* <DEDUP_REMOVED lines=8> */
[----:B------:R-:W-:Y:S05]  /*0120*/  @!P0 EXIT ;  /* 0x000000000000894d */ /* 0x000fea0003800000 */
[----:B------:R-:W-:-:S07]  /*0130*/  IMAD.MOV.U32 R0, RZ, RZ, R6 ;  /* 0x000000ffff007224 */ /* 0x000fce00078e0006 */
.L_x_7:
        /* <DEDUP_REMOVED lines=9> */
.L_x_6:
[----:B------:R-:W-:Y:S05]  /*01d0*/  BSYNC.RECONVERGENT B0 ;  /* 0x0000000000007941 */ /* 0x000fea0003800200 */
.L_x_5:
[----:B------:R-:W-:Y:S01]  /*01e0*/  BAR.SYNC.DEFER_BLOCKING 0x0 ;  /* 0x0000000000007b1d */ /* 0x000fe20000010000 */
[----:B------:R-:W-:Y:S01]  /*01f0*/  ISETP.GT.U32.AND P0, PT, R0, 0x3, PT ;  /* 0x000000030000780c */ /* 0x000fe20003f04070 */
[----:B------:R-:W-:-:S12]  /*0200*/  IMAD.MOV.U32 R0, RZ, RZ, R6 ;  /* 0x000000ffff007224 */ /* 0x000fd800078e0006 */
[----:B------:R-:W-:Y:S05]  /*0210*/  @P0 BRA `(.L_x_7) ;  /* 0xfffffffc00c80947 */ /* 0x000fea000383ffff */
[----:B------:R-:W-:Y:S05]  /*0220*/  EXIT ;  /* 0x000000000000794d */ /* 0x000fea0003800000 */
.L_x_8:
        /* <DEDUP_REMOVED lines=13> */
.L_x_22:


//--------------------- .text._Z20matrixSumInterleavedPi --------------------------
	.section	.text._Z20matrixSumInterleavedPi,"ax",@progbits
	.align	128
        .global         _Z20matrixSumInterleavedPi
        .type           _Z20matrixSumInterleavedPi,@function
        .size           _Z20matrixSumInterleavedPi,(.L_x_23 - _Z20matrixSumInterleavedPi)
        .other          _Z20matrixSumInterleavedPi,@"STO_CUDA_ENTRY STV_DEFAULT"
_Z20matrixSumInterleavedPi:
.text._Z20matrixSumInterleavedPi:
[----:B------:R-:W-:Y:S08]  /*0000*/  LDC R1, c[0x0][0x37c] ;  /* 0x0000df00ff017b82 */ /* 0x000ff00000000800 */
[----:B------:R-:W0:Y:S02]  /*0010*/  LDC R0, c[0x0][0x360] ;  /* 0x0000d800ff007b82 */ /* 0x000e240000000800 */
[----:B0-----:R-:W-:-:S13]  /*0020*/  ISETP.GE.U32.AND P0, PT, R0, 0x2, PT ;  /* 0x000000020000780c */ /* 0x001fda0003f06070 */
[----:B------:R-:W-:Y:S05]  /*0030*/  @!P0 EXIT ;  /* 0x000000000000894d */ /* 0x000fea0003800000 */
[----:B------:R-:W0:Y:S01]  /*0040*/  S2UR UR4, SR_CTAID.X ;  /* 0x00000000000479c3 */ /* 0x000e220000002500 */
[----:B------:R-:W1:Y:S01]  /*0050*/  S2R R9, SR_TID.X ;  /* 0x0000000000097919 */ /* 0x000e620000002100 */
[----:B------:R-:W2:Y:S06]  /*0060*/  LDCU.64 UR6, c[0x0][0x358] ;  /* 0x00006b00ff0677ac */ /* 0x000eac0008000a00 */
[----:B------:R-:W3:Y:S01]  /*0070*/  LDC.64 R2, c[0x0][0x380] ;  /* 0x0000e000ff027b82 */ /* 0x000ee20000000a00 */
[----:B0-----:R-:W-:-:S04]  /*0080*/  IMAD R5, R0, UR4, RZ ;  /* 0x0000000400057c24 */ /* 0x001fc8000f8e02ff */
[----:B---3--:R-:W-:-:S04]  /*0090*/  IMAD.WIDE.U32 R2, R5, 0x4, R2 ;  /* 0x0000000405027825 */ /* 0x008fc800078e0002 */
[----:B-12---:R-:W-:-:S07]  /*00a0*/  IMAD.WIDE.U32 R4, R9, 0x4, R2 ;  /* 0x0000000409047825 */ /* 0x006fce00078e0002 */
.L_x_11:
[----:B------:R-:W-:Y:S01]  /*00b0*/  SHF.R.U32.HI R6, RZ, 0x1, R0 ;  /* 0x00000001ff067819 */ /* 0x000fe20000011600 */
[----:B------:R-:W-:Y:S03]  /*00c0*/  BSSY.RECONVERGENT B0, `(.L_x_9) ;  /* 0x0000008000007945 */ /* 0x000fe60003800200 */
[----:B------:R-:W-:-:S13]  /*00d0*/  ISETP.GE.U32.AND P0, PT, R9, R6, PT ;  /* 0x000000060900720c */ /* 0x000fda0003f06070 */
[----:B0-----:R-:W-:Y:S05]  /*00e0*/  @P0 BRA `(.L_x_10) ;  /* 0x0000000000140947 */ /* 0x001fea0003800000 */
[----:B------:R-:W-:Y:S01]  /*00f0*/  IMAD.WIDE.U32 R2, R6, 0x4, R4 ;  /* 0x0000000406027825 */ /* 0x000fe200078e0004 */
[----:B------:R-:W2:Y:S05]  /*0100*/  LDG.E R7, desc[UR6][R4.64] ;  /* 0x0000000604077981 */ /* 0x000eaa000c1e1900 */
[----:B------:R-:W2:Y:S02]  /*0110*/  LDG.E R2, desc[UR6][R2.64] ;  /* 0x0000000602027981 */ /* 0x000ea4000c1e1900 */
[----:B--2---:R-:W-:-:S05]  /*0120*/  IADD3 R7, PT, PT, R2, R7, RZ ;  /* 0x0000000702077210 */ /* 0x004fca0007ffe0ff */
[----:B------:R0:W-:Y:S02]  /*0130*/  STG.E desc[UR6][R4.64], R7 ;  /* 0x0000000704007986 */ /* 0x0001e4000c101906 */
.L_x_10:
[----:B------:R-:W-:Y:S05]  /*0140*/  BSYNC.RECONVERGENT B0 ;  /* 0x0000000000007941 */ /* 0x000fea0003800200 */
.L_x_9:
[----:B------:R-:W-:Y:S01]  /*0150*/  BAR.SYNC.DEFER_BLOCKING 0x0 ;  /* 0x0000000000007b1d */ /* 0x000fe20000010000 */
[----:B------:R-:W-:Y:S02]  /*0160*/  ISETP.GT.U32.AND P0, PT, R0, 0x3, PT ;  /* 0x000000030000780c */ /* 0x000fe40003f04070 */
[----:B------:R-:W-:-:S11]  /*0170*/  MOV R0, R6 ;  /* 0x0000000600007202 */ /* 0x000fd60000000f00 */
[----:B------:R-:W-:Y:S05]  /*0180*/  @P0 BRA `(.L_x_11) ;  /* 0xfffffffc00c80947 */ /* 0x000fea000383ffff */
[----:B------:R-:W-:Y:S05]  /*0190*/  EXIT ;  /* 0x000000000000794d */ /* 0x000fea0003800000 */
.L_x_12:
        /* <DEDUP_REMOVED lines=14> */
.L_x_23:


//--------------------- .text._Z19matrixSumNeighboredPi --------------------------
	.section	.text._Z19matrixSumNeighboredPi,"ax",@progbits
	.align	128
        .global         _Z19matrixSumNeighboredPi
        .type           _Z19matrixSumNeighboredPi,@function
        .size           _Z19matrixSumNeighboredPi,(.L_x_24 - _Z19matrixSumNeighboredPi)
        .other          _Z19matrixSumNeighboredPi,@"STO_CUDA_ENTRY STV_DEFAULT"
_Z19matrixSumNeighboredPi:
.text._Z19matrixSumNeighboredPi:
        /* <DEDUP_REMOVED lines=8> */
[----:B0-----:R-:W-:Y:S01]  /*0080*/  IMAD R5, R0, UR4, RZ ;  /* 0x0000000400057c24 */ /* 0x001fe2000f8e02ff */
[----:B------:R-:W-:-:S03]  /*0090*/  UMOV UR4, 0x1 ;  /* 0x0000000100047882 */ /* 0x000fc60000000000 */
[----:B-123--:R-:W-:-:S07]  /*00a0*/  IMAD.WIDE.U32 R2, R5, 0x4, R2 ;  /* 0x0000000405027825 */ /* 0x00efce00078e0002 */
.L_x_15:
[----:B------:R-:W-:Y:S01]  /*00b0*/  USHF.L.U32 UR5, UR4, 0x1, URZ ;  /* 0x0000000104057899 */ /* 0x000fe200080006ff */
[----:B------:R-:W-:Y:S05]  /*00c0*/  BSSY.RECONVERGENT B0, `(.L_x_13) ;  /* 0x000000b000007945 */ /* 0x000fea0003800200 */
[----:B0-----:R-:W-:-:S05]  /*00d0*/  IMAD R7, R8, UR5, RZ ;  /* 0x0000000508077c24 */ /* 0x001fca000f8e02ff */
[----:B------:R-:W-:-:S13]  /*00e0*/  ISETP.GE.U32.AND P0, PT, R7, R0, PT ;  /* 0x000000000700720c */ /* 0x000fda0003f06070 */
[----:B------:R-:W-:Y:S05]  /*00f0*/  @P0 BRA `(.L_x_14) ;  /* 0x00000000001c0947 */ /* 0x000fea0003800000 */
[C---:B------:R-:W-:Y:S01]  /*0100*/  IADD3 R5, PT, PT, R7.reuse, UR4, RZ ;  /* 0x0000000407057c10 */ /* 0x040fe2000fffe0ff */
[----:B------:R-:W-:-:S04]  /*0110*/  IMAD.WIDE.U32 R6, R7, 0x4, R2 ;  /* 0x0000000407067825 */ /* 0x000fc800078e0002 */
[----:B------:R-:W-:Y:S01]  /*0120*/  IMAD.WIDE.U32 R4, R5, 0x4, R2 ;  /* 0x0000000405047825 */ /* 0x000fe200078e0002 */
[----:B------:R-:W2:Y:S05]  /*0130*/  LDG.E R9, desc[UR6][R6.64] ;  /* 0x0000000606097981 */ /* 0x000eaa000c1e1900 */
[----:B------:R-:W2:Y:S02]  /*0140*/  LDG.E R4, desc[UR6][R4.64] ;  /* 0x0000000604047981 */ /* 0x000ea4000c1e1900 */
[----:B--2---:R-:W-:-:S05]  /*0150*/  IADD3 R9, PT, PT, R4, R9, RZ ;  /* 0x0000000904097210 */ /* 0x004fca0007ffe0ff */
[----:B------:R0:W-:Y:S02]  /*0160*/  STG.E desc[UR6][R6.64], R9 ;  /* 0x0000000906007986 */ /* 0x0001e4000c101906 */
.L_x_14:
[----:B------:R-:W-:Y:S05]  /*0170*/  BSYNC.RECONVERGENT B0 ;  /* 0x0000000000007941 */ /* 0x000fea0003800200 */
.L_x_13:
[----:B------:R-:W-:Y:S01]  /*0180*/  BAR.SYNC.DEFER_BLOCKING 0x0 ;  /* 0x0000000000007b1d */ /* 0x000fe20000010000 */
[----:B------:R-:W-:-:S05]  /*0190*/  ISETP.LE.U32.AND P0, PT, R0, UR5, PT ;  /* 0x0000000500007c0c */ /* 0x000fca000bf03070 */
[----:B------:R-:W-:-:S08]  /*01a0*/  UMOV UR4, UR5 ;  /* 0x0000000500047c82 */ /* 0x000fd00008000000 */
[----:B------:R-:W-:Y:S05]  /*01b0*/  @!P0 BRA `(.L_x_15) ;  /* 0xfffffffc00bc8947 */ /* 0x000fea000383ffff */
[----:B------:R-:W-:Y:S05]  /*01c0*/  EXIT ;  /* 0x000000000000794d */ /* 0x000fea0003800000 */
.L_x_16:
        /* <DEDUP_REMOVED lines=11> */
.L_x_24:


//--------------------- .text._Z9matrixSumPi      --------------------------
	.section	.text._Z9matrixSumPi,"ax",@progbits
	.align	128
        .global         _Z9matrixSumPi
        .type           _Z9matrixSumPi,@function
        .size           _Z9matrixSumPi,(.L_x_25 - _Z9matrixSumPi)
        .other          _Z9matrixSumPi,@"STO_CUDA_ENTRY STV_DEFAULT"
_Z9matrixSumPi:
.text._Z9matrixSumPi:
        /* <DEDUP_REMOVED lines=10> */
[----:B------:R-:W-:Y:S02]  /*00a0*/  HFMA2 R5, -RZ, RZ, 0, 5.9604644775390625e-08 ;  /* 0x00000001ff057431 */ /* 0x000fe400000001ff */
[----:B-12---:R-:W-:-:S07]  /*00b0*/  IMAD.WIDE.U32 R2, R9, 0x4, R2 ;  /* 0x0000000409027825 */ /* 0x006fce00078e0002 */
.L_x_19:
[----:B------:R-:W-:Y:S01]  /*00c0*/  SHF.L.U32 R11, R5, 0x1, RZ ;  /* 0x00000001050b7819 */ /* 0x000fe200000006ff */
[----:B------:R-:W-:Y:S04]  /*00d0*/  BSSY.RECONVERGENT B0, `(.L_x_17) ;  /* 0x0000009000007945 */ /* 0x000fe80003800200 */
[----:B------:R-:W-:-:S05]  /*00e0*/  VIADD R0, R11, 0xffffffff ;  /* 0xffffffff0b007836 */ /* 0x000fca0000000000 */
[----:B------:R-:W-:-:S13]  /*00f0*/  LOP3.LUT P0, RZ, R0, R9, RZ, 0xc0, !PT ;  /* 0x0000000900ff7212 */ /* 0x000fda000780c0ff */
[----:B0-----:R-:W-:Y:S05]  /*0100*/  @P0 BRA `(.L_x_18) ;  /* 0x0000000000140947 */ /* 0x001fea0003800000 */
[----:B------:R-:W-:Y:S01]  /*0110*/  IMAD.WIDE R4, R5, 0x4, R2 ;  /* 0x0000000405047825 */ /* 0x000fe200078e0202 */
[----:B------:R-:W2:Y:S05]  /*0120*/  LDG.E R7, desc[UR6][R2.64] ;  /* 0x0000000602077981 */ /* 0x000eaa000c1e1900 */
[----:B------:R-:W2:Y:S02]  /*0130*/  LDG.E R4, desc[UR6][R4.64] ;  /* 0x0000000604047981 */ /* 0x000ea4000c1e1900 */
[----:B--2---:R-:W-:-:S05]  /*0140*/  IADD3 R7, PT, PT, R4, R7, RZ ;  /* 0x0000000704077210 */ /* 0x004fca0007ffe0ff */
[----:B------:R0:W-:Y:S02]  /*0150*/  STG.E desc[UR6][R2.64], R7 ;  /* 0x0000000702007986 */ /* 0x0001e4000c101906 */
.L_x_18:
[----:B------:R-:W-:Y:S05]  /*0160*/  BSYNC.RECONVERGENT B0 ;  /* 0x0000000000007941 */ /* 0x000fea0003800200 */
.L_x_17:
[----:B------:R-:W-:Y:S01]  /*0170*/  BAR.SYNC.DEFER_BLOCKING 0x0 ;  /* 0x0000000000007b1d */ /* 0x000fe20000010000 */
[----:B------:R-:W-:Y:S01]  /*0180*/  ISETP.GE.U32.AND P0, PT, R11, R6, PT ;  /* 0x000000060b00720c */ /* 0x000fe20003f06070 */
[----:B------:R-:W-:-:S12]  /*0190*/  IMAD.MOV.U32 R5, RZ, RZ, R11 ;  /* 0x000000ffff057224 */ /* 0x000fd800078e000b */
[----:B------:R-:W-:Y:S05]  /*01a0*/  @!P0 BRA `(.L_x_19) ;  /* 0xfffffffc00c48947 */ /* 0x000fea000383ffff */
[----:B------:R-:W-:Y:S05]  /*01b0*/  EXIT ;  /* 0x000000000000794d */ /* 0x000fea0003800000 */
.L_x_20:
        /* <DEDUP_REMOVED lines=12> */
.L_x_25:


//--------------------- .nv.shared.reserved.0     --------------------------
	.section	.nv.shared.reserved.0,"aw",@nobits
	.weak		__nv_reservedSMEM_offset_0_alias
	.size		__nv_reservedSMEM_offset_0_alias, 0, 64
	.other		__nv_reservedSMEM_offset_0_alias,@"STO_CUDA_RESERVED_SHARED STV_DEFAULT"
__nv_reservedSMEM_offset_0_alias:
	.zero		0
	.zero		64


//--------------------- .nv.constant0._Z32matrixSumInterleavedUnrolling2_4Pi --------------------------
	.section	.nv.constant0._Z32matrixSumInterleavedUnrolling2_4Pi,"a",@progbits
	.sectionflags	@""
	.align	4
.nv.constant0._Z32matrixSumInterleavedUnrolling2_4Pi:
	.zero		904


//--------------------- .nv.constant0._Z30matrixSumInterleavedUnrolling2Pi --------------------------
	.section	.nv.constant0._Z30matrixSumInterleavedUnrolling2Pi,"a",@progbits
	.sectionflags	@""
	.align	4
.nv.constant0._Z30matrixSumInterleavedUnrolling2Pi:
	.zero		904


//--------------------- .nv.constant0._Z20matrixSumInterleavedPi --------------------------
	.section	.nv.constant0._Z20matrixSumInterleavedPi,"a",@progbits
	.sectionflags	@""
	.align	4
.nv.constant0._Z20matrixSumInterleavedPi:
	.zero		904


//--------------------- .nv.constant0._Z19matrixSumNeighboredPi --------------------------
	.section	.nv.constant0._Z19matrixSumNeighboredPi,"a",@progbits
	.sectionflags	@""
	.align	4
.nv.constant0._Z19matrixSumNeighboredPi:
	.zero		904


//--------------------- .nv.constant0._Z9matrixSumPi --------------------------
	.section	.nv.constant0._Z9matrixSumPi,"a",@progbits
	.sectionflags	@""
	.align	4
.nv.constant0._Z9matrixSumPi:
	.zero		904


//--------------------- SYMBOLS --------------------------

	.type		.nv.reservedSmem.offset0,@object
	.size		.nv.reservedSmem.offset0,0x4
